//
// Generated by NVIDIA NVVM Compiler
//
// Compiler Build ID: CL-36424714
// Cuda compilation tools, release 13.0, V13.0.88
// Based on NVVM 20.0.0
//

.version 9.0
.target sm_100
.address_size 64

	// .globl	_Z4gemmPdS_S_iiii

.visible .entry _Z4gemmPdS_S_iiii(
	.param .u64 .ptr .align 1 _Z4gemmPdS_S_iiii_param_0,
	.param .u64 .ptr .align 1 _Z4gemmPdS_S_iiii_param_1,
	.param .u64 .ptr .align 1 _Z4gemmPdS_S_iiii_param_2,
	.param .u32 _Z4gemmPdS_S_iiii_param_3,
	.param .u32 _Z4gemmPdS_S_iiii_param_4,
	.param .u32 _Z4gemmPdS_S_iiii_param_5,
	.param .u32 _Z4gemmPdS_S_iiii_param_6
)
{
	.reg .pred 	%p<13>;
	.reg .b32 	%r<47>;
	.reg .b64 	%rd<39>;
	.reg .b64 	%fd<68>;

	ld.param.u64 	%rd4, [_Z4gemmPdS_S_iiii_param_0];
	ld.param.u64 	%rd5, [_Z4gemmPdS_S_iiii_param_1];
	ld.param.u64 	%rd3, [_Z4gemmPdS_S_iiii_param_2];
	ld.param.u32 	%r23, [_Z4gemmPdS_S_iiii_param_3];
	ld.param.u32 	%r20, [_Z4gemmPdS_S_iiii_param_4];
	ld.param.u32 	%r21, [_Z4gemmPdS_S_iiii_param_5];
	ld.param.u32 	%r24, [_Z4gemmPdS_S_iiii_param_6];
	cvta.to.global.u64 	%rd1, %rd5;
	cvta.to.global.u64 	%rd2, %rd4;
	mov.u32 	%r25, %ctaid.x;
	mov.u32 	%r26, %ntid.x;
	mov.u32 	%r27, %tid.x;
	mad.lo.s32 	%r1, %r25, %r26, %r27;
	mov.u32 	%r28, %ctaid.y;
	mov.u32 	%r29, %ntid.y;
	mov.u32 	%r30, %tid.y;
	mad.lo.s32 	%r31, %r28, %r29, %r30;
	setp.ge.s32 	%p1, %r1, %r23;
	setp.ge.s32 	%p2, %r31, %r24;
	or.pred  	%p3, %p1, %p2;
	@%p3 bra 	$L__BB0_14;
	setp.lt.s32 	%p4, %r21, 1;
	mov.f64 	%fd67, 0d0000000000000000;
	@%p4 bra 	$L__BB0_13;
	mul.lo.s32 	%r3, %r20, %r1;
	and.b32  	%r4, %r21, 7;
	setp.lt.u32 	%p5, %r21, 8;
	mov.f64 	%fd67, 0d0000000000000000;
	mov.b32 	%r45, 0;
	@%p5 bra 	$L__BB0_5;
	and.b32  	%r45, %r21, 2147483640;
	neg.s32 	%r43, %r45;
	shl.b32 	%r7, %r24, 3;
	mov.f64 	%fd67, 0d0000000000000000;
	mul.wide.s32 	%rd10, %r24, 8;
	mov.u32 	%r41, %r3;
	mov.u32 	%r42, %r31;
$L__BB0_4:
	.pragma "nounroll";
	mul.wide.s32 	%rd6, %r41, 8;
	add.s64 	%rd7, %rd2, %rd6;
	ld.global.f64 	%fd17, [%rd7];
	mul.wide.s32 	%rd8, %r42, 8;
	add.s64 	%rd9, %rd1, %rd8;
	ld.global.f64 	%fd18, [%rd9];
	fma.rn.f64 	%fd19, %fd17, %fd18, %fd67;
	ld.global.f64 	%fd20, [%rd7+8];
	add.s64 	%rd11, %rd9, %rd10;
	ld.global.f64 	%fd21, [%rd11];
	fma.rn.f64 	%fd22, %fd20, %fd21, %fd19;
	ld.global.f64 	%fd23, [%rd7+16];
	add.s64 	%rd12, %rd11, %rd10;
	ld.global.f64 	%fd24, [%rd12];
	fma.rn.f64 	%fd25, %fd23, %fd24, %fd22;
	ld.global.f64 	%fd26, [%rd7+24];
	add.s64 	%rd13, %rd12, %rd10;
	ld.global.f64 	%fd27, [%rd13];
	fma.rn.f64 	%fd28, %fd26, %fd27, %fd25;
	ld.global.f64 	%fd29, [%rd7+32];
	add.s64 	%rd14, %rd13, %rd10;
	ld.global.f64 	%fd30, [%rd14];
	fma.rn.f64 	%fd31, %fd29, %fd30, %fd28;
	ld.global.f64 	%fd32, [%rd7+40];
	add.s64 	%rd15, %rd14, %rd10;
	ld.global.f64 	%fd33, [%rd15];
	fma.rn.f64 	%fd34, %fd32, %fd33, %fd31;
	ld.global.f64 	%fd35, [%rd7+48];
	add.s64 	%rd16, %rd15, %rd10;
	ld.global.f64 	%fd36, [%rd16];
	fma.rn.f64 	%fd37, %fd35, %fd36, %fd34;
	ld.global.f64 	%fd38, [%rd7+56];
	add.s64 	%rd17, %rd16, %rd10;
	ld.global.f64 	%fd39, [%rd17];
	fma.rn.f64 	%fd67, %fd38, %fd39, %fd37;
	add.s32 	%r43, %r43, 8;
	add.s32 	%r42, %r42, %r7;
	add.s32 	%r41, %r41, 8;
	setp.ne.s32 	%p6, %r43, 0;
	@%p6 bra 	$L__BB0_4;
$L__BB0_5:
	setp.eq.s32 	%p7, %r4, 0;
	@%p7 bra 	$L__BB0_13;
	and.b32  	%r15, %r21, 3;
	setp.lt.u32 	%p8, %r4, 4;
	@%p8 bra 	$L__BB0_8;
	add.s32 	%r33, %r45, %r3;
	mul.wide.s32 	%rd18, %r33, 8;
	add.s64 	%rd19, %rd2, %rd18;
	ld.global.f64 	%fd41, [%rd19];
	mad.lo.s32 	%r34, %r45, %r24, %r31;
	mul.wide.s32 	%rd20, %r34, 8;
	add.s64 	%rd21, %rd1, %rd20;
	ld.global.f64 	%fd42, [%rd21];
	fma.rn.f64 	%fd43, %fd41, %fd42, %fd67;
	ld.global.f64 	%fd44, [%rd19+8];
	mul.wide.s32 	%rd22, %r24, 8;
	add.s64 	%rd23, %rd21, %rd22;
	ld.global.f64 	%fd45, [%rd23];
	fma.rn.f64 	%fd46, %fd44, %fd45, %fd43;
	ld.global.f64 	%fd47, [%rd19+16];
	add.s64 	%rd24, %rd23, %rd22;
	ld.global.f64 	%fd48, [%rd24];
	fma.rn.f64 	%fd49, %fd47, %fd48, %fd46;
	ld.global.f64 	%fd50, [%rd19+24];
	add.s64 	%rd25, %rd24, %rd22;
	ld.global.f64 	%fd51, [%rd25];
	fma.rn.f64 	%fd67, %fd50, %fd51, %fd49;
	add.s32 	%r45, %r45, 4;
$L__BB0_8:
	setp.eq.s32 	%p9, %r15, 0;
	@%p9 bra 	$L__BB0_13;
	setp.eq.s32 	%p10, %r15, 1;
	@%p10 bra 	$L__BB0_11;
	add.s32 	%r35, %r45, %r3;
	mul.wide.s32 	%rd26, %r35, 8;
	add.s64 	%rd27, %rd2, %rd26;
	ld.global.f64 	%fd53, [%rd27];
	mad.lo.s32 	%r36, %r45, %r24, %r31;
	mul.wide.s32 	%rd28, %r36, 8;
	add.s64 	%rd29, %rd1, %rd28;
	ld.global.f64 	%fd54, [%rd29];
	fma.rn.f64 	%fd55, %fd53, %fd54, %fd67;
	ld.global.f64 	%fd56, [%rd27+8];
	mul.wide.s32 	%rd30, %r24, 8;
	add.s64 	%rd31, %rd29, %rd30;
	ld.global.f64 	%fd57, [%rd31];
	fma.rn.f64 	%fd67, %fd56, %fd57, %fd55;
	add.s32 	%r45, %r45, 2;
$L__BB0_11:
	and.b32  	%r37, %r21, 1;
	setp.eq.b32 	%p11, %r37, 1;
	not.pred 	%p12, %p11;
	@%p12 bra 	$L__BB0_13;
	add.s32 	%r38, %r45, %r3;
	mul.wide.s32 	%rd32, %r38, 8;
	add.s64 	%rd33, %rd2, %rd32;
	ld.global.f64 	%fd58, [%rd33];
	mad.lo.s32 	%r39, %r45, %r24, %r31;
	mul.wide.s32 	%rd34, %r39, 8;
	add.s64 	%rd35, %rd1, %rd34;
	ld.global.f64 	%fd59, [%rd35];
	fma.rn.f64 	%fd67, %fd58, %fd59, %fd67;
$L__BB0_13:
	mad.lo.s32 	%r40, %r24, %r1, %r31;
	cvta.to.global.u64 	%rd36, %rd3;
	mul.wide.s32 	%rd37, %r40, 8;
	add.s64 	%rd38, %rd36, %rd37;
	st.global.f64 	[%rd38], %fd67;
$L__BB0_14:
	ret;

}


// ===== COMPILED SASS (sm_100) =====

	.target	sm_100

	.elftype	@"ET_EXEC"


//--------------------- .note.nv.tkinfo           --------------------------
	.section	.note.nv.tkinfo,"",@"SHT_NOTE"
	.sectionflags	@"SHF_NOTE_NV_TKINFO"
	.tkinfo
        /*0018*/ 	.word	0x00000002
        /*0030*/ 	.string	""
        /*0030*/ 	.string	"ptxas"
        /*0030*/ 	.string	"Cuda compilation tools, release 13.0, V13.0.88"
        /*0030*/ 	.string	"Build cuda_13.0.r13.0/compiler.36424714_0"
        /*0030*/ 	.string	"-arch sm_100 -m 64 "



//--------------------- .note.nv.cuinfo           --------------------------
	.section	.note.nv.cuinfo,"",@"SHT_NOTE"
	.sectionflags	@"SHF_NOTE_NV_CUINFO"
        /*0018*/ 	.short	0x0002
        /*001a*/ 	.short	0x0064
        /*001c*/ 	.short	0x0082
	.zero		2


//--------------------- .nv.info                  --------------------------
	.section	.nv.info,"",@"SHT_CUDA_INFO"
	.align	4


	//----- nvinfo : EIATTR_REGCOUNT
	.align		4
        /*0000*/ 	.byte	0x04, 0x2f
        /*0002*/ 	.short	(.L_1 - .L_0)
	.align		4
.L_0:
        /*0004*/ 	.word	index@(_Z4gemmPdS_S_iiii)
        /*0008*/ 	.word	0x00000020


	//----- nvinfo : EIATTR_FRAME_SIZE
	.align		4
.L_1:
        /*000c*/ 	.byte	0x04, 0x11
        /*000e*/ 	.short	(.L_3 - .L_2)
	.align		4
.L_2:
        /*0010*/ 	.word	index@(_Z4gemmPdS_S_iiii)
        /*0014*/ 	.word	0x00000000


	//----- nvinfo : EIATTR_MIN_STACK_SIZE
	.align		4
.L_3:
        /*0018*/ 	.byte	0x04, 0x12
        /*001a*/ 	.short	(.L_5 - .L_4)
	.align		4
.L_4:
        /*001c*/ 	.word	index@(_Z4gemmPdS_S_iiii)
        /*0020*/ 	.word	0x00000000
.L_5:


//--------------------- .nv.compat                --------------------------
	.section	.nv.compat,"",@"SHT_CUDA_COMPAT_INFO"
	.align	4
        /*0000*/ 	.byte	0x02, 0x09, 0x00, 0x00, 0x02, 0x02, 0x01, 0x00, 0x02, 0x05, 0x05, 0x00, 0x03, 0x07, 0x01, 0x01
        /*0010*/ 	.byte	0x02, 0x03, 0x00, 0x00, 0x02, 0x06, 0x01, 0x00, 0x04, 0x0b, 0x08, 0x00, 0x01, 0x00, 0x00, 0x00
        /*0020*/ 	.byte	0x00, 0x00, 0x00, 0x00


//--------------------- .nv.info._Z4gemmPdS_S_iiii --------------------------
	.section	.nv.info._Z4gemmPdS_S_iiii,"",@"SHT_CUDA_INFO"
	.sectionflags	@""
	.align	4


	//----- nvinfo : EIATTR_CUDA_API_VERSION
	.align		4
        /*0000*/ 	.byte	0x04, 0x37
        /*0002*/ 	.short	(.L_7 - .L_6)
.L_6:
        /*0004*/ 	.word	0x00000082


	//----- nvinfo : EIATTR_KPARAM_INFO
	.align		4
.L_7:
        /*0008*/ 	.byte	0x04, 0x17
        /*000a*/ 	.short	(.L_9 - .L_8)
.L_8:
        /*000c*/ 	.word	0x00000000
        /*0010*/ 	.short	0x0006
        /*0012*/ 	.short	0x0024
        /*0014*/ 	.byte	0x00, 0xf0, 0x11, 0x00


	//----- nvinfo : EIATTR_KPARAM_INFO
	.align		4
.L_9:
        /*0018*/ 	.byte	0x04, 0x17
        /*001a*/ 	.short	(.L_11 - .L_10)
.L_10:
        /*001c*/ 	.word	0x00000000
        /*0020*/ 	.short	0x0005
        /*0022*/ 	.short	0x0020
        /*0024*/ 	.byte	0x00, 0xf0, 0x11, 0x00


	//----- nvinfo : EIATTR_KPARAM_INFO
	.align		4
.L_11:
        /*0028*/ 	.byte	0x04, 0x17
        /*002a*/ 	.short	(.L_13 - .L_12)
.L_12:
        /*002c*/ 	.word	0x00000000
        /*0030*/ 	.short	0x0004
        /*0032*/ 	.short	0x001c
        /*0034*/ 	.byte	0x00, 0xf0, 0x11, 0x00


	//----- nvinfo : EIATTR_KPARAM_INFO
	.align		4
.L_13:
        /*0038*/ 	.byte	0x04, 0x17
        /*003a*/ 	.short	(.L_15 - .L_14)
.L_14:
        /*003c*/ 	.word	0x00000000
        /*0040*/ 	.short	0x0003
        /*0042*/ 	.short	0x0018
        /*0044*/ 	.byte	0x00, 0xf0, 0x11, 0x00


	//----- nvinfo : EIATTR_KPARAM_INFO
	.align		4
.L_15:
        /*0048*/ 	.byte	0x04, 0x17
        /*004a*/ 	.short	(.L_17 - .L_16)
.L_16:
        /*004c*/ 	.word	0x00000000
        /*0050*/ 	.short	0x0002
        /*0052*/ 	.short	0x0010
        /*0054*/ 	.byte	0x00, 0xf5, 0x21, 0x00


	//----- nvinfo : EIATTR_KPARAM_INFO
	.align		4
.L_17:
        /*0058*/ 	.byte	0x04, 0x17
        /*005a*/ 	.short	(.L_19 - .L_18)
.L_18:
        /*005c*/ 	.word	0x00000000
        /*0060*/ 	.short	0x0001
        /*0062*/ 	.short	0x0008
        /*0064*/ 	.byte	0x00, 0xf5, 0x21, 0x00


	//----- nvinfo : EIATTR_KPARAM_INFO
	.align		4
.L_19:
        /*0068*/ 	.byte	0x04, 0x17
        /*006a*/ 	.short	(.L_21 - .L_20)
.L_20:
        /*006c*/ 	.word	0x00000000
        /*0070*/ 	.short	0x0000
        /*0072*/ 	.short	0x0000
        /*0074*/ 	.byte	0x00, 0xf5, 0x21, 0x00


	//----- nvinfo : EIATTR_SPARSE_MMA_MASK
	.align		4
.L_21:
        /*0078*/ 	.byte	0x03, 0x50
        /*007a*/ 	.short	0x0000


	//----- nvinfo : EIATTR_MAXREG_COUNT
	.align		4
        /*007c*/ 	.byte	0x03, 0x1b
        /*007e*/ 	.short	0x00ff


	//----- nvinfo : EIATTR_MERCURY_ISA_VERSION
	.align		4
        /*0080*/ 	.byte	0x03, 0x5f
        /*0082*/ 	.short	0x0101


	//----- nvinfo : EIATTR_VRC_CTA_INIT_COUNT
	.align		4
        /*0084*/ 	.byte	0x02, 0x4a
	.zero		1
	.zero		1


	//----- nvinfo : EIATTR_EXIT_INSTR_OFFSETS
	.align		4
        /*0088*/ 	.byte	0x04, 0x1c
        /*008a*/ 	.short	(.L_23 - .L_22)


	//   ....[0]....
.L_22:
        /*008c*/ 	.word	0x000000d0


	//   ....[1]....
        /*0090*/ 	.word	0x00000820


	//----- nvinfo : EIATTR_CBANK_PARAM_SIZE
	.align		4
.L_23:
        /*0094*/ 	.byte	0x03, 0x19
        /*0096*/ 	.short	0x0028


	//----- nvinfo : EIATTR_PARAM_CBANK
	.align		4
        /*0098*/ 	.byte	0x04, 0x0a
        /*009a*/ 	.short	(.L_25 - .L_24)
	.align		4
.L_24:
        /*009c*/ 	.word	index@(.nv.constant0._Z4gemmPdS_S_iiii)
        /*00a0*/ 	.short	0x0380
        /*00a2*/ 	.short	0x0028


	//----- nvinfo : EIATTR_SW_WAR
	.align		4
.L_25:
        /*00a4*/ 	.byte	0x04, 0x36
        /*00a6*/ 	.short	(.L_27 - .L_26)
.L_26:
        /*00a8*/ 	.word	0x00000008
.L_27:


//--------------------- .nv.callgraph             --------------------------
	.section	.nv.callgraph,"",@"SHT_CUDA_CALLGRAPH"
	.align	4
	.sectionentsize	8
	.align		4
        /*0000*/ 	.word	0x00000000
	.align		4
        /*0004*/ 	.word	0xffffffff
	.align		4
        /*0008*/ 	.word	0x00000000
	.align		4
        /*000c*/ 	.word	0xfffffffe
	.align		4
        /*0010*/ 	.word	0x00000000
	.align		4
        /*0014*/ 	.word	0xfffffffd
	.align		4
        /*0018*/ 	.word	0x00000000
	.align		4
        /*001c*/ 	.word	0xfffffffc


//--------------------- .text._Z4gemmPdS_S_iiii   --------------------------
	.section	.text._Z4gemmPdS_S_iiii,"ax",@progbits
	.align	128
        .global         _Z4gemmPdS_S_iiii
        .type           _Z4gemmPdS_S_iiii,@function
        .size           _Z4gemmPdS_S_iiii,(.L_x_5 - _Z4gemmPdS_S_iiii)
        .other          _Z4gemmPdS_S_iiii,@"STO_CUDA_ENTRY STV_DEFAULT"
_Z4gemmPdS_S_iiii:
.text._Z4gemmPdS_S_iiii:
[----:B------:R-:W-:Y:S01]  /*0000*/  LDC R1, c[0x0][0x37c] ;  /* 0x0000df00ff017b82 */ /* 0x000fe20000000800 */
[----:B------:R-:W0:Y:S07]  /*0010*/  S2R R4, SR_TID.Y ;  /* 0x0000000000047919 */ /* 0x000e2e0000002200 */
[----:B------:R-:W1:Y:S01]  /*0020*/  LDC R2, c[0x0][0x360] ;  /* 0x0000d800ff027b82 */ /* 0x000e620000000800 */
[----:B------:R-:W2:Y:S01]  /*0030*/  LDCU UR6, c[0x0][0x398] ;  /* 0x00007300ff0677ac */ /* 0x000ea20008000800 */
[----:B------:R-:W1:Y:S06]  /*0040*/  S2R R5, SR_TID.X ;  /* 0x0000000000057919 */ /* 0x000e6c0000002100 */
[----:B------:R-:W0:Y:S08]  /*0050*/  S2UR UR5, SR_CTAID.Y ;  /* 0x00000000000579c3 */ /* 0x000e300000002600 */
[----:B------:R-:W0:Y:S08]  /*0060*/  LDC R3, c[0x0][0x364] ;  /* 0x0000d900ff037b82 */ /* 0x000e300000000800 */
[----:B------:R-:W1:Y:S08]  /*0070*/  S2UR UR4, SR_CTAID.X ;  /* 0x00000000000479c3 */ /* 0x000e700000002500 */
[----:B------:R-:W3:Y:S01]  /*0080*/  LDC R0, c[0x0][0x3a4] ;  /* 0x0000e900ff007b82 */ /* 0x000ee20000000800 */
[----:B0-----:R-:W-:-:S02]  /*0090*/  IMAD R3, R3, UR5, R4 ;  /* 0x0000000503037c24 */ /* 0x001fc4000f8e0204 */
[----:B-1----:R-:W-:-:S03]  /*00a0*/  IMAD R2, R2, UR4, R5 ;  /* 0x0000000402027c24 */ /* 0x002fc6000f8e0205 */
[----:B---3--:R-:W-:-:S04]  /*00b0*/  ISETP.GE.AND P0, PT, R3, R0, PT ;  /* 0x000000000300720c */ /* 0x008fc80003f06270 */
[----:B--2---:R-:W-:-:S13]  /*00c0*/  ISETP.GE.OR P0, PT, R2, UR6, P0 ;  /* 0x0000000602007c0c */ /* 0x004fda0008706670 */
[----:B------:R-:W-:Y:S05]  /*00d0*/  @P0 EXIT ;  /* 0x000000000000094d */ /* 0x000fea0003800000 */
[----:B------:R-:W0:Y:S01]  /*00e0*/  LDC R4, c[0x0][0x3a0] ;  /* 0x0000e800ff047b82 */ /* 0x000e220000000800 */
[----:B------:R-:W1:Y:S01]  /*00f0*/  LDCU.64 UR4, c[0x0][0x358] ;  /* 0x00006b00ff0477ac */ /* 0x000e620008000a00 */
[----:B------:R-:W-:Y:S02]  /*0100*/  CS2R R12, SRZ ;  /* 0x00000000000c7805 */ /* 0x000fe4000001ff00 */
[----:B0-----:R-:W-:-:S13]  /*0110*/  ISETP.GE.AND P0, PT, R4, 0x1, PT ;  /* 0x000000010400780c */ /* 0x001fda0003f06270 */
[----:B-1----:R-:W-:Y:S05]  /*0120*/  @!P0 BRA `(.L_x_0) ;  /* 0x0000000400ac8947 */ /* 0x002fea0003800000 */
[----:B------:R-:W0:Y:S01]  /*0130*/  LDCU UR6, c[0x0][0x39c] ;  /* 0x00007380ff0677ac */ /* 0x000e220008000800 */
[C---:B------:R-:W-:Y:S01]  /*0140*/  ISETP.GE.U32.AND P1, PT, R4.reuse, 0x8, PT ;  /* 0x000000080400780c */ /* 0x040fe20003f26070 */
[----:B------:R-:W-:Y:S01]  /*0150*/  HFMA2 R7, -RZ, RZ, 0, 0 ;  /* 0x00000000ff077431 */ /* 0x000fe200000001ff */
[----:B------:R-:W-:Y:S02]  /*0160*/  LOP3.LUT R6, R4, 0x7, RZ, 0xc0, !PT ;  /* 0x0000000704067812 */ /* 0x000fe400078ec0ff */
[----:B------:R-:W-:Y:S02]  /*0170*/  CS2R R12, SRZ ;  /* 0x00000000000c7805 */ /* 0x000fe4000001ff00 */
[----:B------:R-:W-:Y:S01]  /*0180*/  ISETP.NE.AND P0, PT, R6, RZ, PT ;  /* 0x000000ff0600720c */ /* 0x000fe20003f05270 */
[----:B0-----:R-:W-:-:S06]  /*0190*/  IMAD R24, R2, UR6, RZ ;  /* 0x0000000602187c24 */ /* 0x001fcc000f8e02ff */
[----:B------:R-:W-:Y:S06]  /*01a0*/  @!P1 BRA `(.L_x_1) ;  /* 0x0000000000b49947 */ /* 0x000fec0003800000 */
[----:B------:R-:W-:Y:S02]  /*01b0*/  LOP3.LUT R7, R4, 0x7ffffff8, RZ, 0xc0, !PT ;  /* 0x7ffffff804077812 */ /* 0x000fe400078ec0ff */
[----:B------:R-:W-:Y:S02]  /*01c0*/  CS2R R12, SRZ ;  /* 0x00000000000c7805 */ /* 0x000fe4000001ff00 */
[----:B------:R-:W-:Y:S02]  /*01d0*/  MOV R5, R24 ;  /* 0x0000001800057202 */ /* 0x000fe40000000f00 */
[----:B------:R-:W-:Y:S02]  /*01e0*/  MOV R25, R3 ;  /* 0x0000000300197202 */ /* 0x000fe40000000f00 */
[----:B------:R-:W-:-:S07]  /*01f0*/  IADD3 R26, PT, PT, -R7, RZ, RZ ;  /* 0x000000ff071a7210 */ /* 0x000fce0007ffe1ff */
.L_x_2:
[----:B------:R-:W0:Y:S08]  /*0200*/  LDC.64 R22, c[0x0][0x380] ;  /* 0x0000e000ff167b82 */ /* 0x000e300000000a00 */
[----:B------:R-:W1:Y:S01]  /*0210*/  LDC.64 R18, c[0x0][0x388] ;  /* 0x0000e200ff127b82 */ /* 0x000e620000000a00 */
[----:B0-----:R-:W-:-:S05]  /*0220*/  IMAD.WIDE R22, R5, 0x8, R22 ;  /* 0x0000000805167825 */ /* 0x001fca00078e0216 */
[----:B------:R-:W2:Y:S01]  /*0230*/  LDG.E.64 R10, desc[UR4][R22.64] ;  /* 0x00000004160a7981 */ /* 0x000ea2000c1e1b00 */
[----:B-1----:R-:W-:-:S03]  /*0240*/  IMAD.WIDE R18, R25, 0x8, R18 ;  /* 0x0000000819127825 */ /* 0x002fc600078e0212 */
[----:B------:R-:W3:Y:S04]  /*0250*/  LDG.E.64 R8, desc[UR4][R22.64+0x8] ;  /* 0x0000080416087981 */ /* 0x000ee8000c1e1b00 */
[----:B------:R-:W2:Y:S01]  /*0260*/  LDG.E.64 R16, desc[UR4][R18.64] ;  /* 0x0000000412107981 */ /* 0x000ea2000c1e1b00 */
[----:B------:R-:W-:-:S05]  /*0270*/  IMAD.WIDE R28, R0, 0x8, R18 ;  /* 0x00000008001c7825 */ /* 0x000fca00078e0212 */
[----:B------:R-:W3:Y:S01]  /*0280*/  LDG.E.64 R14, desc[UR4][R28.64] ;  /* 0x000000041c0e7981 */ /* 0x000ee2000c1e1b00 */
[----:B------:R-:W-:Y:S01]  /*0290*/  IMAD.WIDE R20, R0, 0x8, R28 ;  /* 0x0000000800147825 */ /* 0x000fe200078e021c */
[----:B--2---:R-:W-:Y:S02]  /*02a0*/  DFMA R16, R10, R16, R12 ;  /* 0x000000100a10722b */ /* 0x004fe4000000000c */
[----:B------:R-:W2:Y:S04]  /*02b0*/  LDG.E.64 R12, desc[UR4][R22.64+0x10] ;  /* 0x00001004160c7981 */ /* 0x000ea8000c1e1b00 */
[----:B------:R0:W2:Y:S02]  /*02c0*/  LDG.E.64 R10, desc[UR4][R20.64] ;  /* 0x00000004140a7981 */ /* 0x0000a4000c1e1b00 */
[----:B---3--:R-:W-:-:S02]  /*02d0*/  DFMA R14, R8, R14, R16 ;  /* 0x0000000e080e722b */ /* 0x008fc40000000010 */
[----:B------:R-:W3:Y:S01]  /*02e0*/  LDG.E.64 R8, desc[UR4][R22.64+0x18] ;  /* 0x0000180416087981 */ /* 0x000ee2000c1e1b00 */
[----:B0-----:R-:W-:-:S05]  /*02f0*/  IMAD.WIDE R20, R0, 0x8, R20 ;  /* 0x0000000800147825 */ /* 0x001fca00078e0214 */
[----:B------:R-:W3:Y:S01]  /*0300*/  LDG.E.64 R16, desc[UR4][R20.64] ;  /* 0x0000000414107981 */ /* 0x000ee2000c1e1b00 */
[C---:B------:R-:W-:Y:S01]  /*0310*/  IMAD.WIDE R18, R0.reuse, 0x8, R20 ;  /* 0x0000000800127825 */ /* 0x040fe200078e0214 */
[----:B--2---:R-:W-:Y:S02]  /*0320*/  DFMA R10, R12, R10, R14 ;  /* 0x0000000a0c0a722b */ /* 0x004fe4000000000e */
[----:B------:R-:W2:Y:S04]  /*0330*/  LDG.E.64 R20, desc[UR4][R22.64+0x38] ;  /* 0x0000380416147981 */ /* 0x000ea8000c1e1b00 */
[----:B------:R-:W4:Y:S04]  /*0340*/  LDG.E.64 R14, desc[UR4][R22.64+0x20] ;  /* 0x00002004160e7981 */ /* 0x000f28000c1e1b00 */
[----:B------:R-:W4:Y:S01]  /*0350*/  LDG.E.64 R12, desc[UR4][R18.64] ;  /* 0x00000004120c7981 */ /* 0x000f22000c1e1b00 */
[----:B------:R-:W-:Y:S01]  /*0360*/  IMAD.WIDE R28, R0, 0x8, R18 ;  /* 0x00000008001c7825 */ /* 0x000fe200078e0212 */
[----:B---3--:R-:W-:-:S02]  /*0370*/  DFMA R16, R8, R16, R10 ;  /* 0x000000100810722b */ /* 0x008fc4000000000a */
[----:B------:R-:W3:Y:S04]  /*0380*/  LDG.E.64 R8, desc[UR4][R22.64+0x28] ;  /* 0x0000280416087981 */ /* 0x000ee8000c1e1b00 */
[----:B------:R0:W3:Y:S02]  /*0390*/  LDG.E.64 R10, desc[UR4][R28.64] ;  /* 0x000000041c0a7981 */ /* 0x0000e4000c1e1b00 */
[----:B0-----:R-:W-:-:S04]  /*03a0*/  IMAD.WIDE R28, R0, 0x8, R28 ;  /* 0x00000008001c7825 */ /* 0x001fc800078e021c */
[----:B------:R-:W-:-:S06]  /*03b0*/  IMAD.WIDE R18, R0, 0x8, R28 ;  /* 0x0000000800127825 */ /* 0x000fcc00078e021c */
[----:B------:R-:W2:Y:S01]  /*03c0*/  LDG.E.64 R18, desc[UR4][R18.64] ;  /* 0x0000000412127981 */ /* 0x000ea2000c1e1b00 */
[----:B----4-:R-:W-:-:S03]  /*03d0*/  DFMA R12, R14, R12, R16 ;  /* 0x0000000c0e0c722b */ /* 0x010fc60000000010 */
[----:B------:R-:W4:Y:S04]  /*03e0*/  LDG.E.64 R14, desc[UR4][R22.64+0x30] ;  /* 0x00003004160e7981 */ /* 0x000f28000c1e1b00 */
[----:B------:R-:W4:Y:S01]  /*03f0*/  LDG.E.64 R16, desc[UR4][R28.64] ;  /* 0x000000041c107981 */ /* 0x000f22000c1e1b00 */
[----:B------:R-:W-:Y:S01]  /*0400*/  IADD3 R26, PT, PT, R26, 0x8, RZ ;  /* 0x000000081a1a7810 */ /* 0x000fe20007ffe0ff */
[----:B---3--:R-:W-:-:S03]  /*0410*/  DFMA R8, R8, R10, R12 ;  /* 0x0000000a0808722b */ /* 0x008fc6000000000c */
[----:B------:R-:W-:Y:S02]  /*0420*/  ISETP.NE.AND P1, PT, R26, RZ, PT ;  /* 0x000000ff1a00720c */ /* 0x000fe40003f25270 */
[----:B------:R-:W-:Y:S02]  /*0430*/  IADD3 R5, PT, PT, R5, 0x8, RZ ;  /* 0x0000000805057810 */ /* 0x000fe40007ffe0ff */
[----:B------:R-:W-:Y:S01]  /*0440*/  LEA R25, R0, R25, 0x3 ;  /* 0x0000001900197211 */ /* 0x000fe200078e18ff */
[----:B----4-:R-:W-:-:S08]  /*0450*/  DFMA R8, R14, R16, R8 ;  /* 0x000000100e08722b */ /* 0x010fd00000000008 */
[----:B--2---:R-:W-:Y:S01]  /*0460*/  DFMA R12, R20, R18, R8 ;  /* 0x00000012140c722b */ /* 0x004fe20000000008 */
[----:B------:R-:W-:Y:S10]  /*0470*/  @P1 BRA `(.L_x_2) ;  /* 0xfffffffc00601947 */ /* 0x000ff4000383ffff */
.L_x_1:
[----:B------:R-:W-:Y:S05]  /*0480*/  @!P0 BRA `(.L_x_0) ;  /* 0x0000000000d48947 */ /* 0x000fea0003800000 */
[----:B------:R-:W-:Y:S02]  /*0490*/  ISETP.GE.U32.AND P0, PT, R6, 0x4, PT ;  /* 0x000000040600780c */ /* 0x000fe40003f06070 */
[----:B------:R-:W-:-:S04]  /*04a0*/  LOP3.LUT R5, R4, 0x3, RZ, 0xc0, !PT ;  /* 0x0000000304057812 */ /* 0x000fc800078ec0ff */
[----:B------:R-:W-:-:S07]  /*04b0*/  ISETP.NE.AND P1, PT, R5, RZ, PT ;  /* 0x000000ff0500720c */ /* 0x000fce0003f25270 */
[----:B------:R-:W-:Y:S06]  /*04c0*/  @!P0 BRA `(.L_x_3) ;  /* 0x0000000000588947 */ /* 0x000fec0003800000 */
[----:B------:R-:W0:Y:S01]  /*04d0*/  LDC.64 R28, c[0x0][0x380] ;  /* 0x0000e000ff1c7b82 */ /* 0x000e220000000a00 */
[----:B------:R-:W-:Y:S01]  /*04e0*/  IADD3 R9, PT, PT, R24, R7, RZ ;  /* 0x0000000718097210 */ /* 0x000fe20007ffe0ff */
[----:B------:R-:W-:-:S06]  /*04f0*/  IMAD R15, R7, R0, R3 ;  /* 0x00000000070f7224 */ /* 0x000fcc00078e0203 */
[----:B------:R-:W1:Y:S01]  /*0500*/  LDC.64 R10, c[0x0][0x388] ;  /* 0x0000e200ff0a7b82 */ /* 0x000e620000000a00 */
[----:B0-----:R-:W-:-:S05]  /*0510*/  IMAD.WIDE R28, R9, 0x8, R28 ;  /* 0x00000008091c7825 */ /* 0x001fca00078e021c */
[----:B------:R-:W2:Y:S01]  /*0520*/  LDG.E.64 R26, desc[UR4][R28.64] ;  /* 0x000000041c1a7981 */ /* 0x000ea2000c1e1b00 */
[----:B-1----:R-:W-:-:S05]  /*0530*/  IMAD.WIDE R10, R15, 0x8, R10 ;  /* 0x000000080f0a7825 */ /* 0x002fca00078e020a */
[----:B------:R-:W2:Y:S01]  /*0540*/  LDG.E.64 R8, desc[UR4][R10.64] ;  /* 0x000000040a087981 */ /* 0x000ea2000c1e1b00 */
[----:B------:R-:W-:-:S05]  /*0550*/  IMAD.WIDE R16, R0, 0x8, R10 ;  /* 0x0000000800107825 */ /* 0x000fca00078e020a */
[----:B------:R-:W3:Y:S01]  /*0560*/  LDG.E.64 R14, desc[UR4][R16.64] ;  /* 0x00000004100e7981 */ /* 0x000ee2000c1e1b00 */
[----:B------:R-:W-:-:S03]  /*0570*/  IMAD.WIDE R20, R0, 0x8, R16 ;  /* 0x0000000800147825 */ /* 0x000fc600078e0210 */
[----:B------:R-:W3:Y:S04]  /*0580*/  LDG.E.64 R10, desc[UR4][R28.64+0x8] ;  /* 0x000008041c0a7981 */ /* 0x000ee8000c1e1b00 */
[----:B------:R-:W4:Y:S01]  /*0590*/  LDG.E.64 R18, desc[UR4][R20.64] ;  /* 0x0000000414127981 */ /* 0x000f22000c1e1b00 */
[----:B------:R-:W-:-:S03]  /*05a0*/  IMAD.WIDE R22, R0, 0x8, R20 ;  /* 0x0000000800167825 */ /* 0x000fc600078e0214 */
[----:B------:R-:W4:Y:S04]  /*05b0*/  LDG.E.64 R16, desc[UR4][R28.64+0x10] ;  /* 0x000010041c107981 */ /* 0x000f28000c1e1b00 */
[----:B------:R-:W5:Y:S04]  /*05c0*/  LDG.E.64 R22, desc[UR4][R22.64] ;  /* 0x0000000416167981 */ /* 0x000f68000c1e1b00 */
[----:B------:R-:W5:Y:S01]  /*05d0*/  LDG.E.64 R20, desc[UR4][R28.64+0x18] ;  /* 0x000018041c147981 */ /* 0x000f62000c1e1b00 */
[----:B------:R-:W-:Y:S01]  /*05e0*/  IADD3 R7, PT, PT, R7, 0x4, RZ ;  /* 0x0000000407077810 */ /* 0x000fe20007ffe0ff */
[----:B--2---:R-:W-:-:S08]  /*05f0*/  DFMA R8, R26, R8, R12 ;  /* 0x000000081a08722b */ /* 0x004fd0000000000c */
[----:B---3--:R-:W-:-:S08]  /*0600*/  DFMA R8, R10, R14, R8 ;  /* 0x0000000e0a08722b */ /* 0x008fd00000000008 */
[----:B----4-:R-:W-:-:S08]  /*0610*/  DFMA R8, R16, R18, R8 ;  /* 0x000000121008722b */ /* 0x010fd00000000008 */
[----:B-----5:R-:W-:-:S11]  /*0620*/  DFMA R12, R20, R22, R8 ;  /* 0x00000016140c722b */ /* 0x020fd60000000008 */
.L_x_3:
[----:B------:R-:W-:Y:S05]  /*0630*/  @!P1 BRA `(.L_x_0) ;  /* 0x0000000000689947 */ /* 0x000fea0003800000 */
[----:B------:R-:W0:Y:S01]  /*0640*/  LDC.64 R18, c[0x0][0x380] ;  /* 0x0000e000ff127b82 */ /* 0x000e220000000a00 */
[----:B------:R-:W-:Y:S02]  /*0650*/  ISETP.NE.AND P0, PT, R5, 0x1, PT ;  /* 0x000000010500780c */ /* 0x000fe40003f05270 */
[----:B------:R-:W-:-:S04]  /*0660*/  LOP3.LUT R4, R4, 0x1, RZ, 0xc0, !PT ;  /* 0x0000000104047812 */ /* 0x000fc800078ec0ff */
[----:B------:R-:W-:Y:S01]  /*0670*/  ISETP.NE.U32.AND P1, PT, R4, 0x1, PT ;  /* 0x000000010400780c */ /* 0x000fe20003f25070 */
[----:B------:R-:W1:Y:S06]  /*0680*/  LDC.64 R14, c[0x0][0x388] ;  /* 0x0000e200ff0e7b82 */ /* 0x000e6c0000000a00 */
[----:B------:R-:W-:Y:S01]  /*0690*/  @P0 IADD3 R5, PT, PT, R24, R7, RZ ;  /* 0x0000000718050210 */ /* 0x000fe20007ffe0ff */
[----:B------:R-:W-:Y:S01]  /*06a0*/  @P0 IMAD R21, R7, R0, R3 ;  /* 0x0000000007150224 */ /* 0x000fe200078e0203 */
[----:B------:R-:W2:Y:S08]  /*06b0*/  LDC.64 R10, c[0x0][0x380] ;  /* 0x0000e000ff0a7b82 */ /* 0x000eb00000000a00 */
[----:B------:R-:W3:Y:S01]  /*06c0*/  LDC.64 R8, c[0x0][0x388] ;  /* 0x0000e200ff087b82 */ /* 0x000ee20000000a00 */
[----:B0-----:R-:W-:Y:S01]  /*06d0*/  @P0 IMAD.WIDE R18, R5, 0x8, R18 ;  /* 0x0000000805120825 */ /* 0x001fe200078e0212 */
[----:B------:R-:W-:-:S03]  /*06e0*/  @P0 IADD3 R7, PT, PT, R7, 0x2, RZ ;  /* 0x0000000207070810 */ /* 0x000fc60007ffe0ff */
[----:B-1----:R-:W-:Y:S02]  /*06f0*/  @P0 IMAD.WIDE R20, R21, 0x8, R14 ;  /* 0x0000000815140825 */ /* 0x002fe400078e020e */
[----:B------:R-:W4:Y:S04]  /*0700*/  @P0 LDG.E.64 R14, desc[UR4][R18.64] ;  /* 0x00000004120e0981 */ /* 0x000f28000c1e1b00 */
[----:B------:R-:W4:Y:S01]  /*0710*/  @P0 LDG.E.64 R4, desc[UR4][R20.64] ;  /* 0x0000000414040981 */ /* 0x000f22000c1e1b00 */
[----:B------:R-:W-:Y:S01]  /*0720*/  @P0 IMAD.WIDE R16, R0, 0x8, R20 ;  /* 0x0000000800100825 */ /* 0x000fe200078e0214 */
[----:B------:R-:W-:-:S03]  /*0730*/  @!P1 IADD3 R23, PT, PT, R24, R7, RZ ;  /* 0x0000000718179210 */ /* 0x000fc60007ffe0ff */
[----:B------:R-:W-:Y:S02]  /*0740*/  @!P1 IMAD R25, R7, R0, R3 ;  /* 0x0000000007199224 */ /* 0x000fe400078e0203 */
[----:B------:R-:W5:Y:S01]  /*0750*/  @P0 LDG.E.64 R6, desc[UR4][R18.64+0x8] ;  /* 0x0000080412060981 */ /* 0x000f62000c1e1b00 */
[----:B--2---:R-:W-:-:S03]  /*0760*/  @!P1 IMAD.WIDE R10, R23, 0x8, R10 ;  /* 0x00000008170a9825 */ /* 0x004fc600078e020a */
[----:B------:R-:W5:Y:S01]  /*0770*/  @P0 LDG.E.64 R16, desc[UR4][R16.64] ;  /* 0x0000000410100981 */ /* 0x000f62000c1e1b00 */
[----:B---3--:R-:W-:-:S03]  /*0780*/  @!P1 IMAD.WIDE R8, R25, 0x8, R8 ;  /* 0x0000000819089825 */ /* 0x008fc600078e0208 */
[----:B------:R-:W2:Y:S04]  /*0790*/  @!P1 LDG.E.64 R10, desc[UR4][R10.64] ;  /* 0x000000040a0a9981 */ /* 0x000ea8000c1e1b00 */
[----:B------:R-:W2:Y:S01]  /*07a0*/  @!P1 LDG.E.64 R8, desc[UR4][R8.64] ;  /* 0x0000000408089981 */ /* 0x000ea2000c1e1b00 */
[----:B----4-:R-:W-:-:S08]  /*07b0*/  @P0 DFMA R4, R14, R4, R12 ;  /* 0x000000040e04022b */ /* 0x010fd0000000000c */
[----:B-----5:R-:W-:-:S08]  /*07c0*/  @P0 DFMA R12, R6, R16, R4 ;  /* 0x00000010060c022b */ /* 0x020fd00000000004 */
[----:B--2---:R-:W-:-:S11]  /*07d0*/  @!P1 DFMA R12, R10, R8, R12 ;  /* 0x000000080a0c922b */ /* 0x004fd6000000000c */
.L_x_0:
[----:B------:R-:W0:Y:S01]  /*07e0*/  LDC.64 R4, c[0x0][0x390] ;  /* 0x0000e400ff047b82 */ /* 0x000e220000000a00 */
[----:B------:R-:W-:-:S04]  /*07f0*/  IMAD R3, R2, R0, R3 ;  /* 0x0000000002037224 */ /* 0x000fc800078e0203 */
[----:B0-----:R-:W-:-:S05]  /*0800*/  IMAD.WIDE R2, R3, 0x8, R4 ;  /* 0x0000000803027825 */ /* 0x001fca00078e0204 */
[----:B------:R-:W-:Y:S01]  /*0810*/  STG.E.64 desc[UR4][R2.64], R12 ;  /* 0x0000000c02007986 */ /* 0x000fe2000c101b04 */
[----:B------:R-:W-:Y:S05]  /*0820*/  EXIT ;  /* 0x000000000000794d */ /* 0x000fea0003800000 */
.L_x_4:
[----:B------:R-:W-:-:S00]  /*0830*/  BRA `(.L_x_4) ;  /* 0xfffffffc00fc7947 */ /* 0x000fc0000383ffff */
[----:B------:R-:W-:-:S00]  /*0840*/  NOP ;  /* 0x0000000000007918 */ /* 0x000fc00000000000 */
        /* <DEDUP_REMOVED lines=11> */
.L_x_5:


//--------------------- .nv.shared.reserved.0     --------------------------
	.section	.nv.shared.reserved.0,"aw",@nobits
	.weak		__nv_reservedSMEM_offset_0_alias
	.size		__nv_reservedSMEM_offset_0_alias, 0, 64
	.other		__nv_reservedSMEM_offset_0_alias,@"STO_CUDA_RESERVED_SHARED STV_DEFAULT"
__nv_reservedSMEM_offset_0_alias:
	.zero		0
	.zero		64


//--------------------- .nv.constant0._Z4gemmPdS_S_iiii --------------------------
	.section	.nv.constant0._Z4gemmPdS_S_iiii,"a",@progbits
	.sectionflags	@""
	.align	4
.nv.constant0._Z4gemmPdS_S_iiii:
	.zero		936


//--------------------- SYMBOLS --------------------------

	.type		.nv.reservedSmem.offset0,@object
	.size		.nv.reservedSmem.offset0,0x4
